	.headerflags	@"EF_CUDA_TEXMODE_UNIFIED EF_CUDA_64BIT_ADDRESS EF_CUDA_ACCELERATORS EF_CUDA_SM90 EF_CUDA_VIRTUAL_SM(EF_CUDA_SM90)"
	.elftype	@"ET_EXEC"


//--------------------- .nv.info                  --------------------------
	.section	.nv.info,"",@"SHT_CUDA_INFO"
	.align	4


	//----- nvinfo : EIATTR_REGCOUNT
	.align		4
        /*0000*/ 	.byte	0x04, 0x2f
        /*0002*/ 	.short	(.L_3 - .L_2)
	.align		4
.L_2:
        /*0004*/ 	.word	index@(triton_poi_fused__native_batch_norm_legit_no_training_leaky_relu_2)
        /*0008*/ 	.word	0x00000030


	//----- nvinfo : EIATTR_MIN_STACK_SIZE
	.align		4
.L_3:
        /*000c*/ 	.byte	0x04, 0x12
        /*000e*/ 	.short	(.L_5 - .L_4)
	.align		4
.L_4:
        /*0010*/ 	.word	index@(triton_poi_fused__native_batch_norm_legit_no_training_leaky_relu_2)
        /*0014*/ 	.word	0x00000000


	//----- nvinfo : EIATTR_FRAME_SIZE
	.align		4
.L_5:
        /*0018*/ 	.byte	0x04, 0x11
        /*001a*/ 	.short	(.L_7 - .L_6)
	.align		4
.L_6:
        /*001c*/ 	.word	index@(triton_poi_fused__native_batch_norm_legit_no_training_leaky_relu_2)
        /*0020*/ 	.word	0x00000000


	//----- nvinfo : EIATTR_MIN_STACK_SIZE
	.align		4
.L_7:
        /*0024*/ 	.byte	0x04, 0x12
        /*0026*/ 	.short	(.L_9 - .L_8)
	.align		4
.L_8:
        /*0028*/ 	.word	index@(triton_poi_fused__native_batch_norm_legit_no_training_leaky_relu_2)
        /*002c*/ 	.word	0x00000000
.L_9:


//--------------------- .nv.info.triton_poi_fused__native_batch_norm_legit_no_training_leaky_relu_2 --------------------------
	.section	.nv.info.triton_poi_fused__native_batch_norm_legit_no_training_leaky_relu_2,"",@"SHT_CUDA_INFO"
	.sectionflags	@""
	.align	4


	//----- nvinfo : EIATTR_CUDA_API_VERSION
	.align		4
        /*0000*/ 	.byte	0x04, 0x37
        /*0002*/ 	.short	(.L_11 - .L_10)
.L_10:
        /*0004*/ 	.word	0x0000007c


	//----- nvinfo : EIATTR_KPARAM_INFO
	.align		4
.L_11:
        /*0008*/ 	.byte	0x04, 0x17
        /*000a*/ 	.short	(.L_13 - .L_12)
.L_12:
        /*000c*/ 	.word	0x00000000
        /*0010*/ 	.short	0x0006
        /*0012*/ 	.short	0x0030
        /*0014*/ 	.byte	0x00, 0xf0, 0x11, 0x00


	//----- nvinfo : EIATTR_KPARAM_INFO
	.align		4
.L_13:
        /*0018*/ 	.byte	0x04, 0x17
        /*001a*/ 	.short	(.L_15 - .L_14)
.L_14:
        /*001c*/ 	.word	0x00000000
        /*0020*/ 	.short	0x0005
        /*0022*/ 	.short	0x0028
        /*0024*/ 	.byte	0x00, 0xf4, 0x21, 0x00


	//----- nvinfo : EIATTR_KPARAM_INFO
	.align		4
.L_15:
        /*0028*/ 	.byte	0x04, 0x17
        /*002a*/ 	.short	(.L_17 - .L_16)
.L_16:
        /*002c*/ 	.word	0x00000000
        /*0030*/ 	.short	0x0004
        /*0032*/ 	.short	0x0020
        /*0034*/ 	.byte	0x00, 0xf4, 0x21, 0x00


	//----- nvinfo : EIATTR_KPARAM_INFO
	.align		4
.L_17:
        /*0038*/ 	.byte	0x04, 0x17
        /*003a*/ 	.short	(.L_19 - .L_18)
.L_18:
        /*003c*/ 	.word	0x00000000
        /*0040*/ 	.short	0x0003
        /*0042*/ 	.short	0x0018
        /*0044*/ 	.byte	0x00, 0xf4, 0x21, 0x00


	//----- nvinfo : EIATTR_KPARAM_INFO
	.align		4
.L_19:
        /*0048*/ 	.byte	0x04, 0x17
        /*004a*/ 	.short	(.L_21 - .L_20)
.L_20:
        /*004c*/ 	.word	0x00000000
        /*0050*/ 	.short	0x0002
        /*0052*/ 	.short	0x0010
        /*0054*/ 	.byte	0x00, 0xf4, 0x21, 0x00


	//----- nvinfo : EIATTR_KPARAM_INFO
	.align		4
.L_21:
        /*0058*/ 	.byte	0x04, 0x17
        /*005a*/ 	.short	(.L_23 - .L_22)
.L_22:
        /*005c*/ 	.word	0x00000000
        /*0060*/ 	.short	0x0001
        /*0062*/ 	.short	0x0008
        /*0064*/ 	.byte	0x00, 0xf4, 0x21, 0x00


	//----- nvinfo : EIATTR_KPARAM_INFO
	.align		4
.L_23:
        /*0068*/ 	.byte	0x04, 0x17
        /*006a*/ 	.short	(.L_25 - .L_24)
.L_24:
        /*006c*/ 	.word	0x00000000
        /*0070*/ 	.short	0x0000
        /*0072*/ 	.short	0x0000
        /*0074*/ 	.byte	0x00, 0xf4, 0x21, 0x00


	//----- nvinfo : EIATTR_SPARSE_MMA_MASK
	.align		4
.L_25:
        /*0078*/ 	.byte	0x03, 0x50
        /*007a*/ 	.short	0x0000


	//----- nvinfo : EIATTR_MAXREG_COUNT
	.align		4
        /*007c*/ 	.byte	0x03, 0x1b
        /*007e*/ 	.short	0x00ff


	//----- nvinfo : EIATTR_EXIT_INSTR_OFFSETS
	.align		4
        /*0080*/ 	.byte	0x04, 0x1c
        /*0082*/ 	.short	(.L_27 - .L_26)


	//   ....[0]....
.L_26:
        /*0084*/ 	.word	0x00001240


	//   ....[1]....
        /*0088*/ 	.word	0x00001260


	//----- nvinfo : EIATTR_REQNTID
	.align		4
.L_27:
        /*008c*/ 	.byte	0x04, 0x10
        /*008e*/ 	.short	(.L_29 - .L_28)
.L_28:
        /*0090*/ 	.word	0x00000080
        /*0094*/ 	.word	0x00000001
        /*0098*/ 	.word	0x00000001


	//----- nvinfo : EIATTR_CBANK_PARAM_SIZE
	.align		4
.L_29:
        /*009c*/ 	.byte	0x03, 0x19
        /*009e*/ 	.short	0x0034


	//----- nvinfo : EIATTR_PARAM_CBANK
	.align		4
        /*00a0*/ 	.byte	0x04, 0x0a
        /*00a2*/ 	.short	(.L_31 - .L_30)
	.align		4
.L_30:
        /*00a4*/ 	.word	index@(.nv.constant0.triton_poi_fused__native_batch_norm_legit_no_training_leaky_relu_2)
        /*00a8*/ 	.short	0x0210
        /*00aa*/ 	.short	0x0034


	//----- nvinfo : EIATTR_SW_WAR
	.align		4
.L_31:
        /*00ac*/ 	.byte	0x04, 0x36
        /*00ae*/ 	.short	(.L_33 - .L_32)
.L_32:
        /*00b0*/ 	.word	0x00000008
.L_33:


//--------------------- .nv.callgraph             --------------------------
	.section	.nv.callgraph,"",@"SHT_CUDA_CALLGRAPH"
	.align	4
	.sectionentsize	8
	.align		4
        /*0000*/ 	.word	0x00000000
	.align		4
        /*0004*/ 	.word	0xffffffff
	.align		4
        /*0008*/ 	.word	0x00000000
	.align		4
        /*000c*/ 	.word	0xfffffffe
	.align		4
        /*0010*/ 	.word	0x00000000
	.align		4
        /*0014*/ 	.word	0xfffffffd
	.align		4
        /*0018*/ 	.word	0x00000000
	.align		4
        /*001c*/ 	.word	0xfffffffc


//--------------------- .nv.constant4             --------------------------
	.section	.nv.constant4,"a",@progbits
	.align	8
	.align		8
.nv.constant4:
        /*0000*/ 	.dword	_$_str
	.align		8
        /*0008*/ 	.dword	_$_str_$_2


//--------------------- .text.triton_poi_fused__native_batch_norm_legit_no_training_leaky_relu_2 --------------------------
	.section	.text.triton_poi_fused__native_batch_norm_legit_no_training_leaky_relu_2,"ax",@progbits
	.align	128
        .global         triton_poi_fused__native_batch_norm_legit_no_training_leaky_relu_2
        .type           triton_poi_fused__native_batch_norm_legit_no_training_leaky_relu_2,@function
        .size           triton_poi_fused__native_batch_norm_legit_no_training_leaky_relu_2,(.L_x_1 - triton_poi_fused__native_batch_norm_legit_no_training_leaky_relu_2)
        .other          triton_poi_fused__native_batch_norm_legit_no_training_leaky_relu_2,@"STO_CUDA_ENTRY STV_DEFAULT"
triton_poi_fused__native_batch_norm_legit_no_training_leaky_relu_2:
.text.triton_poi_fused__native_batch_norm_legit_no_training_leaky_relu_2:
[----:B------:R-:W0:Y:S01]  /*0000*/  LDC R1, c[0x0][0x28] ;  /* 0x00000a00ff017b82 */ /* 0x000e220000000800 */
[----:B------:R-:W1:Y:S01]  /*0010*/  S2R R0, SR_TID.X ;  /* 0x0000000000007919 */ /* 0x000e620000002100 */
[----:B------:R-:W-:Y:S01]  /*0020*/  CS2R R18, SRZ ;  /* 0x0000000000127805 */ /* 0x000fe2000001ff00 */
[----:B------:R-:W-:Y:S01]  /*0030*/  ULDC.64 UR4, c[0x0][0x208] ;  /* 0x0000820000047ab9 */ /* 0x000fe20000000a00 */
[----:B------:R-:W2:Y:S01]  /*0040*/  S2R R3, SR_CTAID.X ;  /* 0x0000000000037919 */ /* 0x000ea20000002500 */
[----:B-1----:R-:W-:-:S04]  /*0050*/  SHF.L.U32 R0, R0, 0x2, RZ ;  /* 0x0000000200007819 */ /* 0x002fc800000006ff */
[----:B------:R-:W-:-:S04]  /*0060*/  LOP3.LUT R0, R0, 0x1fc, RZ, 0xc0, !PT ;  /* 0x000001fc00007812 */ /* 0x000fc800078ec0ff */
[----:B--2---:R-:W-:-:S04]  /*0070*/  LEA R0, R3, R0, 0xa ;  /* 0x0000000003007211 */ /* 0x004fc800078e50ff */
[----:B------:R-:W-:Y:S01]  /*0080*/  IADD3 R2, R0, 0x1, RZ ;  /* 0x0000000100027810 */ /* 0x000fe20007ffe0ff */
[C---:B------:R-:W-:Y:S01]  /*0090*/  IMAD.HI R4, R0.reuse, 0x1948b0fd, RZ ;  /* 0x1948b0fd00047827 */ /* 0x040fe200078e02ff */
[----:B------:R-:W-:Y:S02]  /*00a0*/  IADD3 R3, R0, 0x2, RZ ;  /* 0x0000000200037810 */ /* 0x000fe40007ffe0ff */
[----:B------:R-:W-:Y:S01]  /*00b0*/  ISETP.GE.AND P1, PT, R0, 0x14400, PT ;  /* 0x000144000000780c */ /* 0x000fe20003f26270 */
[----:B------:R-:W-:Y:S01]  /*00c0*/  IMAD.HI R6, R2, 0x1948b0fd, RZ ;  /* 0x1948b0fd02067827 */ /* 0x000fe200078e02ff */
[----:B------:R-:W-:Y:S02]  /*00d0*/  SHF.R.U32.HI R5, RZ, 0x1f, R4 ;  /* 0x0000001fff057819 */ /* 0x000fe40000011604 */
[----:B------:R-:W-:Y:S02]  /*00e0*/  CS2R R38, SRZ ;  /* 0x0000000000267805 */ /* 0x000fe4000001ff00 */
[----:B------:R-:W-:Y:S01]  /*00f0*/  IADD3 R12, R0, 0x200, RZ ;  /* 0x00000200000c7810 */ /* 0x000fe20007ffe0ff */
[----:B------:R-:W-:Y:S01]  /*0100*/  IMAD.HI R8, R3, 0x1948b0fd, RZ ;  /* 0x1948b0fd03087827 */ /* 0x000fe200078e02ff */
[----:B------:R-:W-:Y:S01]  /*0110*/  SHF.R.U32.HI R7, RZ, 0x1f, R6 ;  /* 0x0000001fff077819 */ /* 0x000fe20000011606 */
[----:B------:R-:W1:Y:S01]  /*0120*/  LDC.64 R2, c[0x0][0x228] ;  /* 0x00008a00ff027b82 */ /* 0x000e620000000a00 */
[----:B------:R-:W-:-:S02]  /*0130*/  LEA.HI.SX32 R5, R4, R5, 0x1d ;  /* 0x0000000504057211 */ /* 0x000fc400078feaff */
[----:B------:R-:W-:Y:S02]  /*0140*/  IADD3 R4, R0, 0x3, RZ ;  /* 0x0000000300047810 */ /* 0x000fe40007ffe0ff */
[----:B------:R-:W-:Y:S02]  /*0150*/  SHF.R.U32.HI R9, RZ, 0x1f, R8 ;  /* 0x0000001fff097819 */ /* 0x000fe40000011608 */
[----:B------:R-:W-:Y:S01]  /*0160*/  LEA.HI.SX32 R7, R6, R7, 0x1d ;  /* 0x0000000706077211 */ /* 0x000fe200078feaff */
[----:B------:R-:W-:Y:S01]  /*0170*/  IMAD.HI R4, R4, 0x1948b0fd, RZ ;  /* 0x1948b0fd04047827 */ /* 0x000fe200078e02ff */
[----:B------:R-:W-:Y:S02]  /*0180*/  SHF.R.S32.HI R6, RZ, 0x1f, R5 ;  /* 0x0000001fff067819 */ /* 0x000fe40000011405 */
[----:B------:R-:W-:Y:S02]  /*0190*/  LEA.HI.SX32 R9, R8, R9, 0x1d ;  /* 0x0000000908097211 */ /* 0x000fe400078feaff */
[----:B------:R-:W-:-:S02]  /*01a0*/  SHF.R.S32.HI R8, RZ, 0x1f, R7 ;  /* 0x0000001fff087819 */ /* 0x000fc40000011407 */
[----:B------:R-:W-:Y:S02]  /*01b0*/  LEA.HI R6, R6, R5, RZ, 0x8 ;  /* 0x0000000506067211 */ /* 0x000fe400078f40ff */
[----:B------:R-:W-:Y:S02]  /*01c0*/  LEA.HI R8, R8, R7, RZ, 0x8 ;  /* 0x0000000708087211 */ /* 0x000fe400078f40ff */
[----:B------:R-:W-:Y:S02]  /*01d0*/  SHF.R.U32.HI R11, RZ, 0x1f, R4 ;  /* 0x0000001fff0b7819 */ /* 0x000fe40000011604 */
[----:B------:R-:W-:Y:S02]  /*01e0*/  LOP3.LUT R6, R6, 0xffffff00, RZ, 0xc0, !PT ;  /* 0xffffff0006067812 */ /* 0x000fe400078ec0ff */
[----:B------:R-:W-:Y:S02]  /*01f0*/  LOP3.LUT R8, R8, 0xffffff00, RZ, 0xc0, !PT ;  /* 0xffffff0008087812 */ /* 0x000fe400078ec0ff */
[----:B------:R-:W-:-:S02]  /*0200*/  LEA.HI.SX32 R11, R4, R11, 0x1d ;  /* 0x0000000b040b7211 */ /* 0x000fc400078feaff */
[----:B------:R-:W-:Y:S02]  /*0210*/  IADD3 R20, R5, -R6, RZ ;  /* 0x8000000605147210 */ /* 0x000fe40007ffe0ff */
[----:B------:R-:W-:Y:S02]  /*0220*/  IADD3 R22, R7, -R8, RZ ;  /* 0x8000000807167210 */ /* 0x000fe40007ffe0ff */
[----:B------:R-:W-:Y:S01]  /*0230*/  SHF.R.S32.HI R6, RZ, 0x1f, R11 ;  /* 0x0000001fff067819 */ /* 0x000fe2000001140b */
[----:B-1----:R-:W-:Y:S01]  /*0240*/  IMAD.WIDE R4, R20, 0x4, R2 ;  /* 0x0000000414047825 */ /* 0x002fe200078e0202 */
[----:B------:R-:W-:Y:S02]  /*0250*/  SHF.R.S32.HI R10, RZ, 0x1f, R9 ;  /* 0x0000001fff0a7819 */ /* 0x000fe40000011409 */
[----:B------:R-:W-:Y:S01]  /*0260*/  LEA.HI R8, R6, R11, RZ, 0x8 ;  /* 0x0000000b06087211 */ /* 0x000fe200078f40ff */
[----:B------:R-:W-:Y:S01]  /*0270*/  IMAD.WIDE R6, R22, 0x4, R2 ;  /* 0x0000000416067825 */ /* 0x000fe200078e0202 */
[----:B------:R-:W-:Y:S01]  /*0280*/  LEA.HI R10, R10, R9, RZ, 0x8 ;  /* 0x000000090a0a7211 */ /* 0x000fe200078f40ff */
[----:B------:R1:W2:Y:S01]  /*0290*/  @!P1 LDG.E.EL R18, desc[UR4][R4.64] ;  /* 0x0000000404129981 */ /* 0x0002a2000c2e1900 */
[----:B------:R-:W-:-:S02]  /*02a0*/  LOP3.LUT R14, R8, 0xffffff00, RZ, 0xc0, !PT ;  /* 0xffffff00080e7812 */ /* 0x000fc400078ec0ff */
[----:B------:R-:W-:Y:S01]  /*02b0*/  LOP3.LUT R10, R10, 0xffffff00, RZ, 0xc0, !PT ;  /* 0xffffff000a0a7812 */ /* 0x000fe200078ec0ff */
[----:B------:R3:W4:Y:S01]  /*02c0*/  @!P1 LDG.E.EL R39, desc[UR4][R6.64] ;  /* 0x0000000406279981 */ /* 0x000722000c2e1900 */
[----:B------:R-:W-:Y:S02]  /*02d0*/  IADD3 R14, R11, -R14, RZ ;  /* 0x8000000e0b0e7210 */ /* 0x000fe40007ffe0ff */
[----:B------:R-:W-:Y:S01]  /*02e0*/  IADD3 R15, R9, -R10, RZ ;  /* 0x8000000a090f7210 */ /* 0x000fe20007ffe0ff */
[----:B------:R-:W-:Y:S01]  /*02f0*/  IMAD.HI R10, R12, 0x1948b0fd, RZ ;  /* 0x1948b0fd0c0a7827 */ /* 0x000fe200078e02ff */
[----:B------:R-:W-:Y:S02]  /*0300*/  CS2R R40, SRZ ;  /* 0x0000000000287805 */ /* 0x000fe4000001ff00 */
[----:B------:R-:W-:Y:S01]  /*0310*/  CS2R R34, SRZ ;  /* 0x0000000000227805 */ /* 0x000fe2000001ff00 */
[----:B------:R-:W-:Y:S01]  /*0320*/  IMAD.WIDE R8, R15, 0x4, R2 ;  /* 0x000000040f087825 */ /* 0x000fe200078e0202 */
[----:B------:R-:W-:-:S03]  /*0330*/  SHF.R.U32.HI R13, RZ, 0x1f, R10 ;  /* 0x0000001fff0d7819 */ /* 0x000fc6000001160a */
[----:B-1----:R-:W-:Y:S01]  /*0340*/  IMAD.WIDE R4, R14, 0x4, R2 ;  /* 0x000000040e047825 */ /* 0x002fe200078e0202 */
[----:B------:R-:W-:Y:S01]  /*0350*/  ISETP.GE.AND P0, PT, R12, 0x14400, PT ;  /* 0x000144000c00780c */ /* 0x000fe20003f06270 */
[----:B------:R1:W5:Y:S01]  /*0360*/  @!P1 LDG.E.EL R41, desc[UR4][R8.64] ;  /* 0x0000000408299981 */ /* 0x000362000c2e1900 */
[----:B------:R-:W-:Y:S02]  /*0370*/  LEA.HI.SX32 R17, R10, R13, 0x1d ;  /* 0x0000000d0a117211 */ /* 0x000fe400078feaff */
[----:B------:R-:W-:Y:S01]  /*0380*/  IADD3 R12, R0, 0x201, RZ ;  /* 0x00000201000c7810 */ /* 0x000fe20007ffe0ff */
[----:B------:R1:W5:Y:S01]  /*0390*/  @!P1 LDG.E.EL R34, desc[UR4][R4.64] ;  /* 0x0000000404229981 */ /* 0x000362000c2e1900 */
[----:B------:R-:W-:Y:S01]  /*03a0*/  IADD3 R13, R0, 0x202, RZ ;  /* 0x00000202000d7810 */ /* 0x000fe20007ffe0ff */
[----:B------:R-:W1:Y:S01]  /*03b0*/  LDC.64 R10, c[0x0][0x220] ;  /* 0x00008800ff0a7b82 */ /* 0x000e620000000a00 */
[----:B---3--:R-:W-:Y:S01]  /*03c0*/  SHF.R.S32.HI R6, RZ, 0x1f, R17 ;  /* 0x0000001fff067819 */ /* 0x008fe20000011411 */
[----:B------:R-:W-:-:S04]  /*03d0*/  IMAD.HI R12, R12, 0x1948b0fd, RZ ;  /* 0x1948b0fd0c0c7827 */ /* 0x000fc800078e02ff */
[----:B------:R-:W-:Y:S01]  /*03e0*/  IMAD.HI R13, R13, 0x1948b0fd, RZ ;  /* 0x1948b0fd0d0d7827 */ /* 0x000fe200078e02ff */
[----:B------:R-:W-:Y:S02]  /*03f0*/  IADD3 R16, R0, 0x203, RZ ;  /* 0x0000020300107810 */ /* 0x000fe40007ffe0ff */
[----:B-1----:R-:W-:Y:S02]  /*0400*/  LEA.HI R8, R6, R17, RZ, 0x8 ;  /* 0x0000001106087211 */ /* 0x002fe400078f40ff */
[----:B------:R-:W-:Y:S02]  /*0410*/  SHF.R.U32.HI R7, RZ, 0x1f, R12 ;  /* 0x0000001fff077819 */ /* 0x000fe4000001160c */
[----:B------:R-:W-:Y:S01]  /*0420*/  SHF.R.U32.HI R6, RZ, 0x1f, R13 ;  /* 0x0000001fff067819 */ /* 0x000fe2000001160d */
[----:B------:R-:W-:Y:S01]  /*0430*/  IMAD.HI R16, R16, 0x1948b0fd, RZ ;  /* 0x1948b0fd10107827 */ /* 0x000fe200078e02ff */
[----:B------:R-:W-:Y:S02]  /*0440*/  LEA.HI.SX32 R7, R12, R7, 0x1d ;  /* 0x000000070c077211 */ /* 0x000fe400078feaff */
[----:B------:R-:W-:-:S02]  /*0450*/  LEA.HI.SX32 R6, R13, R6, 0x1d ;  /* 0x000000060d067211 */ /* 0x000fc400078feaff */
[----:B------:R-:W-:Y:S02]  /*0460*/  SHF.R.S32.HI R12, RZ, 0x1f, R7 ;  /* 0x0000001fff0c7819 */ /* 0x000fe40000011407 */
[----:B0-----:R-:W-:Y:S02]  /*0470*/  SHF.R.S32.HI R5, RZ, 0x1f, R6 ;  /* 0x0000001fff057819 */ /* 0x001fe40000011406 */
[----:B------:R-:W-:Y:S02]  /*0480*/  SHF.R.U32.HI R9, RZ, 0x1f, R16 ;  /* 0x0000001fff097819 */ /* 0x000fe40000011610 */
[----:B------:R-:W-:Y:S02]  /*0490*/  LOP3.LUT R8, R8, 0xffffff00, RZ, 0xc0, !PT ;  /* 0xffffff0008087812 */ /* 0x000fe400078ec0ff */
[----:B------:R-:W-:Y:S02]  /*04a0*/  LEA.HI R12, R12, R7, RZ, 0x8 ;  /* 0x000000070c0c7211 */ /* 0x000fe400078f40ff */
[----:B------:R-:W-:Y:S01]  /*04b0*/  LEA.HI R5, R5, R6, RZ, 0x8 ;  /* 0x0000000605057211 */ /* 0x000fe200078f40ff */
[----:B------:R-:W-:Y:S01]  /*04c0*/  HFMA2.MMA R36, -RZ, RZ, 0, 0 ;  /* 0x00000000ff247435 */ /* 0x000fe200000001ff */
[----:B------:R-:W-:-:S02]  /*04d0*/  LEA.HI.SX32 R9, R16, R9, 0x1d ;  /* 0x0000000910097211 */ /* 0x000fc400078feaff */
[----:B------:R-:W-:Y:S02]  /*04e0*/  IADD3 R8, R17, -R8, RZ ;  /* 0x8000000811087210 */ /* 0x000fe40007ffe0ff */
[----:B------:R-:W-:Y:S02]  /*04f0*/  LOP3.LUT R12, R12, 0xffffff00, RZ, 0xc0, !PT ;  /* 0xffffff000c0c7812 */ /* 0x000fe400078ec0ff */
[----:B------:R-:W-:Y:S02]  /*0500*/  LOP3.LUT R13, R5, 0xffffff00, RZ, 0xc0, !PT ;  /* 0xffffff00050d7812 */ /* 0x000fe400078ec0ff */
[----:B------:R-:W-:Y:S01]  /*0510*/  SHF.R.S32.HI R4, RZ, 0x1f, R9 ;  /* 0x0000001fff047819 */ /* 0x000fe20000011409 */
[----:B------:R-:W-:Y:S01]  /*0520*/  IMAD.WIDE R44, R8, 0x4, R2 ;  /* 0x00000004082c7825 */ /* 0x000fe200078e0202 */
[----:B------:R-:W-:Y:S02]  /*0530*/  IADD3 R43, R7, -R12, RZ ;  /* 0x8000000c072b7210 */ /* 0x000fe40007ffe0ff */
[----:B------:R-:W-:-:S02]  /*0540*/  CS2R R24, SRZ ;  /* 0x0000000000187805 */ /* 0x000fc4000001ff00 */
[----:B------:R-:W-:Y:S01]  /*0550*/  IADD3 R42, R6, -R13, RZ ;  /* 0x8000000d062a7210 */ /* 0x000fe20007ffe0ff */
[--C-:B------:R-:W-:Y:S01]  /*0560*/  IMAD.WIDE R6, R8, 0x4, R10.reuse ;  /* 0x0000000408067825 */ /* 0x100fe200078e020a */
[----:B------:R-:W-:Y:S01]  /*0570*/  LEA.HI R4, R4, R9, RZ, 0x8 ;  /* 0x0000000904047211 */ /* 0x000fe200078f40ff */
[----:B------:R-:W3:Y:S01]  /*0580*/  @!P0 LDG.E.EL R36, desc[UR4][R44.64] ;  /* 0x000000042c248981 */ /* 0x000ee2000c2e1900 */
[----:B------:R-:W0:Y:S02]  /*0590*/  LDC.64 R12, c[0x0][0x230] ;  /* 0x00008c00ff0c7b82 */ /* 0x000e240000000a00 */
[----:B------:R-:W-:Y:S01]  /*05a0*/  LOP3.LUT R16, R4, 0xffffff00, RZ, 0xc0, !PT ;  /* 0xffffff0004107812 */ /* 0x000fe200078ec0ff */
[----:B------:R-:W-:Y:S01]  /*05b0*/  IMAD.WIDE R4, R20, 0x4, R10 ;  /* 0x0000000414047825 */ /* 0x000fe200078e020a */
[----:B------:R1:W3:Y:S01]  /*05c0*/  @!P0 LDG.E.EL R25, desc[UR4][R6.64] ;  /* 0x0000000406198981 */ /* 0x0002e2000c2e1900 */
[----:B------:R-:W-:Y:S02]  /*05d0*/  CS2R R30, SRZ ;  /* 0x00000000001e7805 */ /* 0x000fe4000001ff00 */
[----:B------:R-:W-:Y:S01]  /*05e0*/  IADD3 R37, R9, -R16, RZ ;  /* 0x8000001009257210 */ /* 0x000fe20007ffe0ff */
[----:B------:R1:W3:Y:S02]  /*05f0*/  @!P1 LDG.E.EL R19, desc[UR4][R4.64] ;  /* 0x0000000404139981 */ /* 0x0002e4000c2e1900 */
[----:B-1----:R-:W-:Y:S01]  /*0600*/  IMAD.WIDE R6, R43, 0x4, R2 ;  /* 0x000000042b067825 */ /* 0x002fe200078e0202 */
[----:B------:R-:W-:-:S03]  /*0610*/  MOV R23, RZ ;  /* 0x000000ff00177202 */ /* 0x000fc60000000f00 */
[--C-:B------:R-:W-:Y:S01]  /*0620*/  IMAD.WIDE R4, R43, 0x4, R10.reuse ;  /* 0x000000042b047825 */ /* 0x100fe200078e020a */
[----:B------:R-:W3:Y:S03]  /*0630*/  @!P0 LDG.E.EL R38, desc[UR4][R6.64] ;  /* 0x0000000406268981 */ /* 0x000ee6000c2e1900 */
[----:B------:R-:W-:Y:S01]  /*0640*/  IMAD.WIDE R16, R14, 0x4, R10 ;  /* 0x000000040e107825 */ /* 0x000fe200078e020a */
[----:B------:R1:W3:Y:S04]  /*0650*/  @!P0 LDG.E.EL R31, desc[UR4][R4.64] ;  /* 0x00000004041f8981 */ /* 0x0002e8000c2e1900 */
[----:B------:R1:W3:Y:S01]  /*0660*/  @!P1 LDG.E.EL R23, desc[UR4][R16.64] ;  /* 0x0000000410179981 */ /* 0x0002e2000c2e1900 */
[----:B------:R-:W-:Y:S01]  /*0670*/  CS2R R28, SRZ ;  /* 0x00000000001c7805 */ /* 0x000fe2000001ff00 */
[----:B-1----:R-:W-:-:S04]  /*0680*/  IMAD.WIDE R4, R42, 0x4, R2 ;  /* 0x000000042a047825 */ /* 0x002fc800078e0202 */
[----:B------:R-:W-:Y:S01]  /*0690*/  IMAD.WIDE R2, R37, 0x4, R2 ;  /* 0x0000000425027825 */ /* 0x000fe200078e0202 */
[----:B------:R-:W3:Y:S03]  /*06a0*/  @!P0 LDG.E.EL R40, desc[UR4][R4.64] ;  /* 0x0000000404288981 */ /* 0x000ee6000c2e1900 */
[--C-:B------:R-:W-:Y:S01]  /*06b0*/  IMAD.WIDE R16, R42, 0x4, R10.reuse ;  /* 0x000000042a107825 */ /* 0x100fe200078e020a */
[----:B------:R-:W3:Y:S03]  /*06c0*/  @!P0 LDG.E.EL R35, desc[UR4][R2.64] ;  /* 0x0000000402238981 */ /* 0x000ee6000c2e1900 */
[C-C-:B------:R-:W-:Y:S01]  /*06d0*/  IMAD.WIDE R32, R22.reuse, 0x4, R10.reuse ;  /* 0x0000000416207825 */ /* 0x140fe200078e020a */
[----:B------:R1:W3:Y:S03]  /*06e0*/  @!P0 LDG.E.EL R24, desc[UR4][R16.64] ;  /* 0x0000000410188981 */ /* 0x0002e6000c2e1900 */
[--C-:B------:R-:W-:Y:S01]  /*06f0*/  IMAD.WIDE R26, R15, 0x4, R10.reuse ;  /* 0x000000040f1a7825 */ /* 0x100fe200078e020a */
[----:B------:R-:W-:Y:S01]  /*0700*/  HFMA2.MMA R9, -RZ, RZ, 0, 0 ;  /* 0x00000000ff097435 */ /* 0x000fe200000001ff */
[----:B------:R-:W-:Y:S01]  /*0710*/  MOV R21, RZ ;  /* 0x000000ff00157202 */ /* 0x000fe20000000f00 */
[----:B------:R-:W3:Y:S01]  /*0720*/  @!P1 LDG.E.EL R30, desc[UR4][R32.64] ;  /* 0x00000004201e9981 */ /* 0x000ee2000c2e1900 */
[----:B------:R-:W-:Y:S01]  /*0730*/  IMAD.WIDE R10, R37, 0x4, R10 ;  /* 0x00000004250a7825 */ /* 0x000fe200078e020a */
[----:B-1----:R-:W1:Y:S03]  /*0740*/  LDC.64 R16, c[0x0][0x238] ;  /* 0x00008e00ff107b82 */ /* 0x002e660000000a00 */
[--C-:B0-----:R-:W-:Y:S01]  /*0750*/  IMAD.WIDE R2, R15, 0x4, R12.reuse ;  /* 0x000000040f027825 */ /* 0x101fe200078e020c */
[----:B------:R0:W3:Y:S03]  /*0760*/  @!P0 LDG.E.EL R29, desc[UR4][R10.64] ;  /* 0x000000040a1d8981 */ /* 0x0000e6000c2e1900 */
[--C-:B------:R-:W-:Y:S01]  /*0770*/  IMAD.WIDE R4, R22, 0x4, R12.reuse ;  /* 0x0000000416047825 */ /* 0x100fe200078e020c */
[----:B------:R0:W3:Y:S03]  /*0780*/  @!P1 LDG.E.EL R21, desc[UR4][R2.64] ;  /* 0x0000000402159981 */ /* 0x0000e6000c2e1900 */
[----:B------:R-:W-:Y:S01]  /*0790*/  IMAD.WIDE R6, R20, 0x4, R12 ;  /* 0x0000000414067825 */ /* 0x000fe200078e020c */
[----:B------:R-:W3:Y:S01]  /*07a0*/  @!P1 LDG.E.EL R28, desc[UR4][R26.64] ;  /* 0x000000041a1c9981 */ /* 0x000ee2000c2e1900 */
[----:B0-----:R-:W-:-:S02]  /*07b0*/  CS2R R10, SRZ ;  /* 0x00000000000a7805 */ /* 0x001fc4000001ff00 */
[----:B------:R-:W-:Y:S01]  /*07c0*/  CS2R R32, SRZ ;  /* 0x0000000000207805 */ /* 0x000fe2000001ff00 */
[----:B------:R0:W3:Y:S01]  /*07d0*/  @!P1 LDG.E.EL R9, desc[UR4][R6.64] ;  /* 0x0000000406099981 */ /* 0x0000e2000c2e1900 */
[----:B------:R-:W-:-:S03]  /*07e0*/  CS2R R2, SRZ ;  /* 0x0000000000027805 */ /* 0x000fc6000001ff00 */
[----:B------:R0:W3:Y:S02]  /*07f0*/  @!P1 LDG.E.EL R11, desc[UR4][R4.64] ;  /* 0x00000004040b9981 */ /* 0x0000e4000c2e1900 */
[----:B0-----:R-:W-:-:S04]  /*0800*/  IMAD.WIDE R6, R14, 0x4, R12 ;  /* 0x000000040e067825 */ /* 0x001fc800078e020c */
[--C-:B------:R-:W-:Y:S01]  /*0810*/  IMAD.WIDE R4, R8, 0x4, R12.reuse ;  /* 0x0000000408047825 */ /* 0x100fe200078e020c */
[----:B------:R0:W3:Y:S04]  /*0820*/  @!P1 LDG.E.EL R32, desc[UR4][R6.64] ;  /* 0x0000000406209981 */ /* 0x0000e8000c2e1900 */
[----:B------:R1:W3:Y:S01]  /*0830*/  @!P0 LDG.E.EL R2, desc[UR4][R4.64] ;  /* 0x0000000404028981 */ /* 0x0002e2000c2e1900 */
[----:B------:R-:W-:-:S04]  /*0840*/  IMAD.WIDE R26, R43, 0x4, R12 ;  /* 0x000000042b1a7825 */ /* 0x000fc800078e020c */
[--C-:B0-----:R-:W-:Y:S01]  /*0850*/  IMAD.WIDE R6, R42, 0x4, R12.reuse ;  /* 0x000000042a067825 */ /* 0x101fe200078e020c */
[----:B------:R0:W3:Y:S01]  /*0860*/  @!P0 LDG.E.EL R3, desc[UR4][R26.64] ;  /* 0x000000041a038981 */ /* 0x0000e2000c2e1900 */
[----:B-1----:R-:W-:Y:S02]  /*0870*/  CS2R R4, SRZ ;  /* 0x0000000000047805 */ /* 0x002fe4000001ff00 */
[----:B------:R-:W-:-:S04]  /*0880*/  IMAD.WIDE R12, R37, 0x4, R12 ;  /* 0x00000004250c7825 */ /* 0x000fc800078e020c */
[----:B------:R1:W3:Y:S01]  /*0890*/  @!P0 LDG.E.EL R4, desc[UR4][R6.64] ;  /* 0x0000000406048981 */ /* 0x0002e2000c2e1900 */
[----:B0-----:R-:W0:Y:S03]  /*08a0*/  LDC.64 R26, c[0x0][0x218] ;  /* 0x00008600ff1a7b82 */ /* 0x001e260000000a00 */
[----:B------:R1:W3:Y:S02]  /*08b0*/  @!P0 LDG.E.EL R5, desc[UR4][R12.64] ;  /* 0x000000040c058981 */ /* 0x0002e4000c2e1900 */
[----:B-1----:R-:W-:Y:S01]  /*08c0*/  IMAD.WIDE R6, R20, 0x4, R16 ;  /* 0x0000000414067825 */ /* 0x002fe200078e0210 */
[----:B------:R-:W-:-:S03]  /*08d0*/  HFMA2.MMA R20, -RZ, RZ, 0, 0 ;  /* 0x00000000ff147435 */ /* 0x000fc600000001ff */
[----:B------:R-:W-:Y:S01]  /*08e0*/  IMAD.WIDE R12, R22, 0x4, R16 ;  /* 0x00000004160c7825 */ /* 0x000fe200078e0210 */
[----:B------:R1:W3:Y:S01]  /*08f0*/  @!P1 LDG.E.EL R10, desc[UR4][R6.64] ;  /* 0x00000004060a9981 */ /* 0x0002e2000c2e1900 */
[----:B------:R-:W-:-:S05]  /*0900*/  MOV R22, RZ ;  /* 0x000000ff00167202 */ /* 0x000fca0000000f00 */
[----:B------:R1:W3:Y:S02]  /*0910*/  @!P1 LDG.E.EL R20, desc[UR4][R12.64] ;  /* 0x000000040c149981 */ /* 0x0002e4000c2e1900 */
[----:B-1----:R-:W-:-:S05]  /*0920*/  IMAD.WIDE R6, R15, 0x4, R16 ;  /* 0x000000040f067825 */ /* 0x002fca00078e0210 */
[----:B------:R1:W3:Y:S01]  /*0930*/  @!P1 LDG.E.EL R22, desc[UR4][R6.64] ;  /* 0x0000000406169981 */ /* 0x0002e2000c2e1900 */
[----:B------:R-:W-:-:S04]  /*0940*/  IMAD.WIDE R14, R14, 0x4, R16 ;  /* 0x000000040e0e7825 */ /* 0x000fc800078e0210 */
[----:B------:R-:W-:Y:S01]  /*0950*/  IMAD.WIDE R12, R8, 0x4, R16 ;  /* 0x00000004080c7825 */ /* 0x000fe200078e0210 */
[----:B------:R-:W-:Y:S01]  /*0960*/  HFMA2.MMA R8, -RZ, RZ, 0, 0 ;  /* 0x00000000ff087435 */ /* 0x000fe200000001ff */
[----:B------:R0:W3:Y:S01]  /*0970*/  @!P1 LDG.E.EL R33, desc[UR4][R14.64] ;  /* 0x000000040e219981 */ /* 0x0000e2000c2e1900 */
[----:B-1----:R-:W-:-:S06]  /*0980*/  CS2R R6, SRZ ;  /* 0x0000000000067805 */ /* 0x002fcc000001ff00 */
[----:B------:R1:W3:Y:S01]  /*0990*/  @!P0 LDG.E.EL R6, desc[UR4][R12.64] ;  /* 0x000000040c068981 */ /* 0x0002e2000c2e1900 */
[----:B0-----:R-:W-:-:S05]  /*09a0*/  IMAD.WIDE R14, R43, 0x4, R16 ;  /* 0x000000042b0e7825 */ /* 0x001fca00078e0210 */
[----:B------:R0:W3:Y:S01]  /*09b0*/  @!P0 LDG.E.EL R7, desc[UR4][R14.64] ;  /* 0x000000040e078981 */ /* 0x0000e2000c2e1900 */
[----:B-1----:R-:W-:-:S05]  /*09c0*/  IMAD.WIDE R12, R42, 0x4, R16 ;  /* 0x000000042a0c7825 */ /* 0x002fca00078e0210 */
[----:B------:R1:W3:Y:S01]  /*09d0*/  @!P0 LDG.E.EL R8, desc[UR4][R12.64] ;  /* 0x000000040c088981 */ /* 0x0002e2000c2e1900 */
[----:B0-----:R-:W-:Y:S01]  /*09e0*/  CS2R R14, SRZ ;  /* 0x00000000000e7805 */ /* 0x001fe2000001ff00 */
[----:B------:R-:W-:Y:S01]  /*09f0*/  IMAD.WIDE R26, R0, 0x4, R26 ;  /* 0x00000004001a7825 */ /* 0x000fe200078e021a */
[----:B-1----:R-:W-:-:S06]  /*0a00*/  CS2R R12, SRZ ;  /* 0x00000000000c7805 */ /* 0x002fcc000001ff00 */
[----:B------:R-:W3:Y:S01]  /*0a10*/  @!P1 LDG.E.128 R12, desc[UR4][R26.64] ;  /* 0x000000041a0c9981 */ /* 0x000ee2000c1e1d00 */
[----:B------:R-:W-:Y:S01]  /*0a20*/  IMAD.WIDE R16, R37, 0x4, R16 ;  /* 0x0000000425107825 */ /* 0x000fe200078e0210 */
[----:B------:R-:W-:-:S06]  /*0a30*/  MOV R37, RZ ;  /* 0x000000ff00257202 */ /* 0x000fcc0000000f00 */
[----:B------:R0:W3:Y:S02]  /*0a40*/  @!P0 LDG.E.EL R37, desc[UR4][R16.64] ;  /* 0x0000000410258981 */ /* 0x0000e4000c2e1900 */
[----:B0-----:R-:W-:Y:S01]  /*0a50*/  HFMA2.MMA R16, -RZ, RZ, 1.625, 0 ;  /* 0x3e800000ff107435 */ /* 0x001fe200000001ff */
[----:B--2---:R-:W-:Y:S01]  /*0a60*/  FADD R18, R18, 9.9999997473787516356e-06 ;  /* 0x3727c5ac12127421 */ /* 0x004fe20000000000 */
[----:B----4-:R-:W-:-:S05]  /*0a70*/  FADD R39, R39, 9.9999997473787516356e-06 ;  /* 0x3727c5ac27277421 */ /* 0x010fca0000000000 */
[----:B------:R-:W0:Y:S08]  /*0a80*/  MUFU.SQRT R18, R18 ;  /* 0x0000001200127308 */ /* 0x000e300000002000 */
[----:B------:R-:W1:Y:S01]  /*0a90*/  MUFU.SQRT R39, R39 ;  /* 0x0000002700277308 */ /* 0x000e620000002000 */
[----:B-----5:R-:W-:Y:S01]  /*0aa0*/  FADD R41, R41, 9.9999997473787516356e-06 ;  /* 0x3727c5ac29297421 */ /* 0x020fe20000000000 */
[----:B------:R-:W-:Y:S01]  /*0ab0*/  FADD R34, R34, 9.9999997473787516356e-06 ;  /* 0x3727c5ac22227421 */ /* 0x000fe20000000000 */
[----:B0-----:R-:W-:-:S05]  /*0ac0*/  FSETP.GT.AND P3, PT, R18, 8.50705917302346158658e+37, PT ;  /* 0x7e8000001200780b */ /* 0x001fca0003f64000 */
[----:B------:R-:W0:Y:S01]  /*0ad0*/  MUFU.SQRT R41, R41 ;  /* 0x0000002900297308 */ /* 0x000e220000002000 */
[----:B------:R-:W-:Y:S02]  /*0ae0*/  FSETP.GEU.AND P6, PT, R18, 1.175494350822287508e-38, PT ;  /* 0x008000001200780b */ /* 0x000fe40003fce000 */
[C---:B-1----:R-:W-:Y:S02]  /*0af0*/  FSETP.GT.AND P5, PT, R39.reuse, 8.50705917302346158658e+37, PT ;  /* 0x7e8000002700780b */ /* 0x042fe40003fa4000 */
[----:B------:R-:W-:-:S03]  /*0b00*/  FSETP.GEU.AND P2, PT, R39, 1.175494350822287508e-38, PT ;  /* 0x008000002700780b */ /* 0x000fc60003f4e000 */
[----:B------:R-:W1:Y:S01]  /*0b10*/  MUFU.SQRT R34, R34 ;  /* 0x0000002200227308 */ /* 0x000e620000002000 */
[----:B------:R-:W-:Y:S01]  /*0b20*/  FSEL R43, R16, 1, P3 ;  /* 0x3f800000102b7808 */ /* 0x000fe20001800000 */
[----:B------:R-:W-:-:S04]  /*0b30*/  @P3 FMUL R18, R18, 0.25 ;  /* 0x3e80000012123820 */ /* 0x000fc80000400000 */
[----:B------:R-:W-:Y:S02]  /*0b40*/  @!P6 FMUL R43, R43, 16777216 ;  /* 0x4b8000002b2be820 */ /* 0x000fe40000400000 */
[----:B------:R-:W-:Y:S01]  /*0b50*/  @P5 FMUL R39, R39, 0.25 ;  /* 0x3e80000027275820 */ /* 0x000fe20000400000 */
[----:B------:R-:W-:Y:S01]  /*0b60*/  @!P6 FMUL R18, R18, 16777216 ;  /* 0x4b8000001212e820 */ /* 0x000fe20000400000 */
[----:B0-----:R-:W-:Y:S02]  /*0b70*/  FSETP.GT.AND P4, PT, R41, 8.50705917302346158658e+37, PT ;  /* 0x7e8000002900780b */ /* 0x001fe40003f84000 */
[----:B------:R-:W-:Y:S01]  /*0b80*/  @!P2 FMUL R39, R39, 16777216 ;  /* 0x4b8000002727a820 */ /* 0x000fe20000400000 */
[----:B-1----:R-:W-:Y:S02]  /*0b90*/  FSETP.GT.AND P6, PT, R34, 8.50705917302346158658e+37, PT ;  /* 0x7e8000002200780b */ /* 0x002fe40003fc4000 */
[----:B------:R-:W-:Y:S01]  /*0ba0*/  FSEL R42, R16, 1, P5 ;  /* 0x3f800000102a7808 */ /* 0x000fe20002800000 */
[----:B------:R-:W0:Y:S01]  /*0bb0*/  MUFU.RCP R18, R18 ;  /* 0x0000001200127308 */ /* 0x000e220000001000 */
[----:B------:R-:W-:-:S02]  /*0bc0*/  FSETP.GEU.AND P3, PT, R41, 1.175494350822287508e-38, PT ;  /* 0x008000002900780b */ /* 0x000fc40003f6e000 */
[----:B------:R-:W-:-:S05]  /*0bd0*/  FSETP.GEU.AND P5, PT, R34, 1.175494350822287508e-38, PT ;  /* 0x008000002200780b */ /* 0x000fca0003fae000 */
[----:B------:R-:W1:Y:S01]  /*0be0*/  MUFU.RCP R39, R39 ;  /* 0x0000002700277308 */ /* 0x000e620000001000 */
[----:B------:R-:W-:Y:S01]  /*0bf0*/  @P4 FMUL R41, R41, 0.25 ;  /* 0x3e80000029294820 */ /* 0x000fe20000400000 */
[----:B------:R-:W-:Y:S01]  /*0c00*/  @P6 FMUL R34, R34, 0.25 ;  /* 0x3e80000022226820 */ /* 0x000fe20000400000 */
[----:B------:R-:W-:-:S03]  /*0c10*/  @!P2 FMUL R42, R42, 16777216 ;  /* 0x4b8000002a2aa820 */ /* 0x000fc60000400000 */
[----:B------:R-:W-:Y:S02]  /*0c20*/  @!P3 FMUL R41, R41, 16777216 ;  /* 0x4b8000002929b820 */ /* 0x000fe40000400000 */
[----:B------:R-:W-:Y:S01]  /*0c30*/  @!P5 FMUL R34, R34, 16777216 ;  /* 0x4b8000002222d820 */ /* 0x000fe20000400000 */
[----:B---3--:R-:W-:Y:S01]  /*0c40*/  FADD R17, R36, 9.9999997473787516356e-06 ;  /* 0x3727c5ac24117421 */ /* 0x008fe20000000000 */
[----:B0-----:R-:W-:Y:S01]  /*0c50*/  FMUL R36, R18, R43 ;  /* 0x0000002b12247220 */ /* 0x001fe20000400000 */
[----:B-1----:R-:W-:-:S04]  /*0c60*/  FMUL R39, R39, R42 ;  /* 0x0000002a27277220 */ /* 0x002fc80000400000 */
[----:B------:R-:W0:Y:S01]  /*0c70*/  MUFU.SQRT R17, R17 ;  /* 0x0000001100117308 */ /* 0x000e220000002000 */
[----:B------:R-:W-:-:S07]  /*0c80*/  FSEL R43, R16, 1, P6 ;  /* 0x3f800000102b7808 */ /* 0x000fce0003000000 */
[----:B------:R-:W1:Y:S01]  /*0c90*/  MUFU.RCP R42, R34 ;  /* 0x00000022002a7308 */ /* 0x000e620000001000 */
[----:B------:R-:W-:-:S07]  /*0ca0*/  FADD R18, R38, 9.9999997473787516356e-06 ;  /* 0x3727c5ac26127421 */ /* 0x000fce0000000000 */
[----:B------:R-:W2:Y:S01]  /*0cb0*/  MUFU.RCP R41, R41 ;  /* 0x0000002900297308 */ /* 0x000ea20000001000 */
[----:B------:R-:W-:Y:S01]  /*0cc0*/  FSEL R44, R16, 1, P4 ;  /* 0x3f800000102c7808 */ /* 0x000fe20002000000 */
[----:B------:R-:W-:-:S06]  /*0cd0*/  @!P5 FMUL R43, R43, 16777216 ;  /* 0x4b8000002b2bd820 */ /* 0x000fcc0000400000 */
[----:B------:R-:W3:Y:S01]  /*0ce0*/  MUFU.SQRT R18, R18 ;  /* 0x0000001200127308 */ /* 0x000ee20000002000 */
[----:B------:R-:W-:Y:S01]  /*0cf0*/  @!P3 FMUL R44, R44, 16777216 ;  /* 0x4b8000002c2cb820 */ /* 0x000fe20000400000 */
[C---:B0-----:R-:W-:Y:S01]  /*0d00*/  FSETP.GT.AND P3, PT, R17.reuse, 8.50705917302346158658e+37, PT ;  /* 0x7e8000001100780b */ /* 0x041fe20003f64000 */
[----:B-1----:R-:W-:Y:S01]  /*0d10*/  FMUL R42, R42, R43 ;  /* 0x0000002b2a2a7220 */ /* 0x002fe20000400000 */
[----:B------:R-:W-:Y:S01]  /*0d20*/  FSETP.GEU.AND P6, PT, R17, 1.175494350822287508e-38, PT ;  /* 0x008000001100780b */ /* 0x000fe20003fce000 */
[----:B------:R-:W-:Y:S01]  /*0d30*/  FADD R40, R40, 9.9999997473787516356e-06 ;  /* 0x3727c5ac28287421 */ /* 0x000fe20000000000 */
[----:B------:R-:W-:Y:S01]  /*0d40*/  FADD R35, R35, 9.9999997473787516356e-06 ;  /* 0x3727c5ac23237421 */ /* 0x000fe20000000000 */
[----:B--2---:R-:W-:-:S03]  /*0d50*/  FMUL R38, R41, R44 ;  /* 0x0000002c29267220 */ /* 0x004fc60000400000 */
[----:B------:R-:W0:Y:S01]  /*0d60*/  MUFU.SQRT R43, R35 ;  /* 0x00000023002b7308 */ /* 0x000e220000002000 */
[----:B---3--:R-:W-:-:S07]  /*0d70*/  FSETP.GT.AND P5, PT, R18, 8.50705917302346158658e+37, PT ;  /* 0x7e8000001200780b */ /* 0x008fce0003fa4000 */
[----:B------:R-:W1:Y:S01]  /*0d80*/  MUFU.SQRT R41, R40 ;  /* 0x0000002800297308 */ /* 0x000e620000002000 */
[----:B------:R-:W-:Y:S01]  /*0d90*/  FSEL R34, R16, 1, P3 ;  /* 0x3f80000010227808 */ /* 0x000fe20001800000 */
[----:B------:R-:W-:Y:S01]  /*0da0*/  @P3 FMUL R17, R17, 0.25 ;  /* 0x3e80000011113820 */ /* 0x000fe20000400000 */
[----:B------:R-:W-:-:S03]  /*0db0*/  FSETP.GEU.AND P2, PT, R18, 1.175494350822287508e-38, PT ;  /* 0x008000001200780b */ /* 0x000fc60003f4e000 */
[----:B------:R-:W-:Y:S01]  /*0dc0*/  @!P6 FMUL R17, R17, 16777216 ;  /* 0x4b8000001111e820 */ /* 0x000fe20000400000 */
[----:B------:R-:W-:Y:S01]  /*0dd0*/  @!P6 FMUL R34, R34, 16777216 ;  /* 0x4b8000002222e820 */ /* 0x000fe20000400000 */
[C---:B0-----:R-:W-:Y:S01]  /*0de0*/  FSETP.GT.AND P6, PT, R43.reuse, 8.50705917302346158658e+37, PT ;  /* 0x7e8000002b00780b */ /* 0x041fe20003fc4000 */
[----:B------:R-:W-:Y:S01]  /*0df0*/  @P5 FMUL R18, R18, 0.25 ;  /* 0x3e80000012125820 */ /* 0x000fe20000400000 */
[----:B------:R-:W-:Y:S02]  /*0e00*/  FSEL R35, R16, 1, P5 ;  /* 0x3f80000010237808 */ /* 0x000fe40002800000 */
[----:B------:R-:W-:Y:S02]  /*0e10*/  FSETP.GEU.AND P5, PT, R43, 1.175494350822287508e-38, PT ;  /* 0x008000002b00780b */ /* 0x000fe40003fae000 */
[C---:B-1----:R-:W-:Y:S02]  /*0e20*/  FSETP.GT.AND P4, PT, R41.reuse, 8.50705917302346158658e+37, PT ;  /* 0x7e8000002900780b */ /* 0x042fe40003f84000 */
[----:B------:R-:W-:Y:S01]  /*0e30*/  FSETP.GEU.AND P3, PT, R41, 1.175494350822287508e-38, PT ;  /* 0x008000002900780b */ /* 0x000fe20003f6e000 */
[----:B------:R-:W0:Y:S04]  /*0e40*/  MUFU.RCP R17, R17 ;  /* 0x0000001100117308 */ /* 0x000e280000001000 */
[----:B------:R-:W-:Y:S01]  /*0e50*/  @P6 FMUL R43, R43, 0.25 ;  /* 0x3e8000002b2b6820 */ /* 0x000fe20000400000 */
[----:B------:R-:W-:-:S03]  /*0e60*/  @!P2 FMUL R18, R18, 16777216 ;  /* 0x4b8000001212a820 */ /* 0x000fc60000400000 */
[----:B------:R-:W-:Y:S02]  /*0e70*/  @!P5 FMUL R43, R43, 16777216 ;  /* 0x4b8000002b2bd820 */ /* 0x000fe40000400000 */
[----:B------:R-:W-:-:S04]  /*0e80*/  @P4 FMUL R41, R41, 0.25 ;  /* 0x3e80000029294820 */ /* 0x000fc80000400000 */
[----:B------:R-:W-:Y:S01]  /*0e90*/  @!P3 FMUL R41, R41, 16777216 ;  /* 0x4b8000002929b820 */ /* 0x000fe20000400000 */
[----:B------:R-:W1:Y:S01]  /*0ea0*/  MUFU.RCP R18, R18 ;  /* 0x0000001200127308 */ /* 0x000e620000001000 */
[----:B0-----:R-:W-:Y:S01]  /*0eb0*/  FMUL R34, R17, R34 ;  /* 0x0000002211227220 */ /* 0x001fe20000400000 */
[----:B------:R-:W-:-:S06]  /*0ec0*/  FSEL R17, R16, 1, P4 ;  /* 0x3f80000010117808 */ /* 0x000fcc0002000000 */
[----:B------:R-:W0:Y:S01]  /*0ed0*/  MUFU.RCP R40, R41 ;  /* 0x0000002900287308 */ /* 0x000e220000001000 */
[----:B------:R-:W-:-:S07]  /*0ee0*/  FSEL R16, R16, 1, P6 ;  /* 0x3f80000010107808 */ /* 0x000fce0003000000 */
[----:B------:R-:W2:Y:S01]  /*0ef0*/  MUFU.RCP R43, R43 ;  /* 0x0000002b002b7308 */ /* 0x000ea20000001000 */
[----:B------:R-:W-:Y:S01]  /*0f00*/  @!P2 FMUL R35, R35, 16777216 ;  /* 0x4b8000002323a820 */ /* 0x000fe20000400000 */
[----:B------:R-:W-:Y:S01]  /*0f10*/  @!P3 FMUL R17, R17, 16777216 ;  /* 0x4b8000001111b820 */ /* 0x000fe20000400000 */
[----:B------:R-:W-:Y:S02]  /*0f20*/  @!P5 FMUL R16, R16, 16777216 ;  /* 0x4b8000001010d820 */ /* 0x000fe40000400000 */
[----:B-1----:R-:W-:Y:S01]  /*0f30*/  FMUL R35, R18, R35 ;  /* 0x0000002312237220 */ /* 0x002fe20000400000 */
[----:B0-----:R-:W-:Y:S01]  /*0f40*/  FMUL R40, R40, R17 ;  /* 0x0000001128287220 */ /* 0x001fe20000400000 */
[----:B--2---:R-:W-:Y:S01]  /*0f50*/  FMUL R41, R43, R16 ;  /* 0x000000102b297220 */ /* 0x004fe20000400000 */
[----:B------:R-:W-:Y:S01]  /*0f60*/  CS2R R16, SRZ ;  /* 0x0000000000107805 */ /* 0x000fe2000001ff00 */
[----:B------:R-:W-:Y:S01]  /*0f70*/  FADD R45, -R19, R12 ;  /* 0x0000000c132d7221 */ /* 0x000fe20000000100 */
[----:B------:R-:W-:-:S06]  /*0f80*/  CS2R R18, SRZ ;  /* 0x0000000000127805 */ /* 0x000fcc000001ff00 */
[----:B------:R-:W2:Y:S01]  /*0f90*/  @!P0 LDG.E.128 R16, desc[UR4][R26.64+0x800] ;  /* 0x000800041a108981 */ /* 0x000ea2000c1e1d00 */
[----:B------:R-:W-:Y:S01]  /*0fa0*/  FADD R43, -R23, R15 ;  /* 0x0000000f172b7221 */ /* 0x000fe20000000100 */
[----:B------:R-:W-:Y:S01]  /*0fb0*/  FADD R15, -R28, R14 ;  /* 0x0000000e1c0f7221 */ /* 0x000fe20000000100 */
[----:B------:R-:W-:Y:S02]  /*0fc0*/  FADD R30, -R30, R13 ;  /* 0x0000000d1e1e7221 */ /* 0x000fe40000000100 */
[----:B------:R-:W-:Y:S01]  /*0fd0*/  FMUL R42, R42, R43 ;  /* 0x0000002b2a2a7220 */ /* 0x000fe20000400000 */
[----:B------:R-:W-:Y:S01]  /*0fe0*/  FMUL R13, R38, R15 ;  /* 0x0000000f260d7220 */ /* 0x000fe20000400000 */
[----:B------:R-:W-:Y:S02]  /*0ff0*/  FMUL R39, R39, R30 ;  /* 0x0000001e27277220 */ /* 0x000fe40000400000 */
[----:B------:R-:W-:Y:S01]  /*1000*/  FFMA R15, R42, R32, R33 ;  /* 0x000000202a0f7223 */ /* 0x000fe20000000021 */
[----:B------:R-:W-:Y:S01]  /*1010*/  FFMA R14, R13, R21, R22 ;  /* 0x000000150d0e7223 */ /* 0x000fe20000000016 */
[----:B------:R-:W-:Y:S01]  /*1020*/  FFMA R13, R39, R11, R20 ;  /* 0x0000000b270d7223 */ /* 0x000fe20000000014 */
[----:B------:R-:W-:-:S02]  /*1030*/  FMUL R23, R36, R45 ;  /* 0x0000002d24177220 */ /* 0x000fc40000400000 */
[----:B------:R-:W-:Y:S02]  /*1040*/  FSETP.GT.AND P5, PT, R15, RZ, PT ;  /* 0x000000ff0f00720b */ /* 0x000fe40003fa4000 */
[----:B------:R-:W-:Y:S02]  /*1050*/  FSETP.GT.AND P6, PT, R14, RZ, PT ;  /* 0x000000ff0e00720b */ /* 0x000fe40003fc4000 */
[----:B------:R-:W-:-:S09]  /*1060*/  FSETP.GT.AND P2, PT, R13, RZ, PT ;  /* 0x000000ff0d00720b */ /* 0x000fd20003f44000 */
[----:B------:R-:W-:Y:S02]  /*1070*/  @!P5 FMUL R15, R15, 0.20000000298023223877 ;  /* 0x3e4ccccd0f0fd820 */ /* 0x000fe40000400000 */
[----:B------:R-:W-:Y:S02]  /*1080*/  @!P6 FMUL R14, R14, 0.20000000298023223877 ;  /* 0x3e4ccccd0e0ee820 */ /* 0x000fe40000400000 */
[----:B------:R-:W-:Y:S01]  /*1090*/  @!P2 FMUL R13, R13, 0.20000000298023223877 ;  /* 0x3e4ccccd0d0da820 */ /* 0x000fe20000400000 */
[----:B--2---:R-:W-:Y:S01]  /*10a0*/  FADD R25, -R25, R16 ;  /* 0x0000001019197221 */ /* 0x004fe20000000100 */
[----:B------:R-:W-:Y:S01]  /*10b0*/  FADD R28, -R31, R17 ;  /* 0x000000111f1c7221 */ /* 0x000fe20000000100 */
[----:B------:R-:W-:Y:S01]  /*10c0*/  FADD R12, -R29, R19 ;  /* 0x000000131d0c7221 */ /* 0x000fe20000000100 */
[----:B------:R-:W0:Y:S01]  /*10d0*/  LDC.64 R16, c[0x0][0x210] ;  /* 0x00008400ff107b82 */ /* 0x000e220000000a00 */
[----:B------:R-:W-:Y:S02]  /*10e0*/  FADD R31, -R24, R18 ;  /* 0x00000012181f7221 */ /* 0x000fe40000000100 */
[----:B------:R-:W-:Y:S01]  /*10f0*/  FMUL R18, R41, R12 ;  /* 0x0000000c29127220 */ /* 0x000fe20000400000 */
[----:B------:R-:W-:Y:S01]  /*1100*/  FFMA R12, R23, R9, R10 ;  /* 0x00000009170c7223 */ /* 0x000fe2000000000a */
[----:B------:R-:W-:Y:S01]  /*1110*/  FMUL R31, R40, R31 ;  /* 0x0000001f281f7220 */ /* 0x000fe20000400000 */
[----:B------:R-:W-:Y:S01]  /*1120*/  FMUL R28, R35, R28 ;  /* 0x0000001c231c7220 */ /* 0x000fe20000400000 */
[----:B------:R-:W-:-:S02]  /*1130*/  FMUL R25, R34, R25 ;  /* 0x0000001922197220 */ /* 0x000fc40000400000 */
[----:B------:R-:W-:Y:S01]  /*1140*/  FSETP.GT.AND P3, PT, R12, RZ, PT ;  /* 0x000000ff0c00720b */ /* 0x000fe20003f64000 */
[----:B------:R-:W-:Y:S01]  /*1150*/  FFMA R10, R31, R4, R8 ;  /* 0x000000041f0a7223 */ /* 0x000fe20000000008 */
[----:B------:R-:W-:Y:S01]  /*1160*/  FFMA R11, R18, R5, R37 ;  /* 0x00000005120b7223 */ /* 0x000fe20000000025 */
[----:B------:R-:W-:Y:S01]  /*1170*/  FFMA R8, R25, R2, R6 ;  /* 0x0000000219087223 */ /* 0x000fe20000000006 */
[----:B------:R-:W-:Y:S02]  /*1180*/  FFMA R9, R28, R3, R7 ;  /* 0x000000031c097223 */ /* 0x000fe40000000007 */
[----:B------:R-:W-:Y:S02]  /*1190*/  FSETP.GT.AND P5, PT, R10, RZ, PT ;  /* 0x000000ff0a00720b */ /* 0x000fe40003fa4000 */
[----:B------:R-:W-:Y:S02]  /*11a0*/  FSETP.GT.AND P4, PT, R11, RZ, PT ;  /* 0x000000ff0b00720b */ /* 0x000fe40003f84000 */
[----:B------:R-:W-:-:S02]  /*11b0*/  FSETP.GT.AND P6, PT, R9, RZ, PT ;  /* 0x000000ff0900720b */ /* 0x000fc40003fc4000 */
[----:B------:R-:W-:Y:S01]  /*11c0*/  FSETP.GT.AND P2, PT, R8, RZ, PT ;  /* 0x000000ff0800720b */ /* 0x000fe20003f44000 */
[----:B------:R-:W-:Y:S01]  /*11d0*/  @!P3 FMUL R12, R12, 0.20000000298023223877 ;  /* 0x3e4ccccd0c0cb820 */ /* 0x000fe20000400000 */
[----:B0-----:R-:W-:-:S05]  /*11e0*/  IMAD.WIDE R16, R0, 0x4, R16 ;  /* 0x0000000400107825 */ /* 0x001fca00078e0210 */
[----:B------:R0:W-:Y:S02]  /*11f0*/  @!P1 STG.E.128 desc[UR4][R16.64], R12 ;  /* 0x0000000c10009986 */ /* 0x0001e4000c101d04 */
[----:B------:R-:W-:Y:S01]  /*1200*/  @!P4 FMUL R11, R11, 0.20000000298023223877 ;  /* 0x3e4ccccd0b0bc820 */ /* 0x000fe20000400000 */
[----:B------:R-:W-:Y:S01]  /*1210*/  @!P5 FMUL R10, R10, 0.20000000298023223877 ;  /* 0x3e4ccccd0a0ad820 */ /* 0x000fe20000400000 */
[----:B------:R-:W-:Y:S02]  /*1220*/  @!P6 FMUL R9, R9, 0.20000000298023223877 ;  /* 0x3e4ccccd0909e820 */ /* 0x000fe40000400000 */
[----:B------:R-:W-:Y:S01]  /*1230*/  @!P2 FMUL R8, R8, 0.20000000298023223877 ;  /* 0x3e4ccccd0808a820 */ /* 0x000fe20000400000 */
[----:B0-----:R-:W-:Y:S06]  /*1240*/  @P0 EXIT ;  /* 0x000000000000094d */ /* 0x001fec0003800000 */
[----:B------:R-:W-:Y:S01]  /*1250*/  STG.E.128 desc[UR4][R16.64+0x800], R8 ;  /* 0x0008000810007986 */ /* 0x000fe2000c101d04 */
[----:B------:R-:W-:Y:S05]  /*1260*/  EXIT ;  /* 0x000000000000794d */ /* 0x000fea0003800000 */
.L_x_0:
[----:B------:R-:W-:-:S00]  /*1270*/  BRA `(.L_x_0) ;  /* 0xfffffffc00fc7947 */ /* 0x000fc0000383ffff */
[----:B------:R-:W-:-:S00]  /*1280*/  NOP ;  /* 0x0000000000007918 */ /* 0x000fc00000000000 */
[----:B------:R-:W-:-:S00]  /*1290*/  NOP ;  /* 0x0000000000007918 */ /* 0x000fc00000000000 */
[----:B------:R-:W-:-:S00]  /*12a0*/  NOP ;  /* 0x0000000000007918 */ /* 0x000fc00000000000 */
[----:B------:R-:W-:-:S00]  /*12b0*/  NOP ;  /* 0x0000000000007918 */ /* 0x000fc00000000000 */
[----:B------:R-:W-:-:S00]  /*12c0*/  NOP ;  /* 0x0000000000007918 */ /* 0x000fc00000000000 */
[----:B------:R-:W-:-:S00]  /*12d0*/  NOP ;  /* 0x0000000000007918 */ /* 0x000fc00000000000 */
[----:B------:R-:W-:-:S00]  /*12e0*/  NOP ;  /* 0x0000000000007918 */ /* 0x000fc00000000000 */
[----:B------:R-:W-:-:S00]  /*12f0*/  NOP ;  /* 0x0000000000007918 */ /* 0x000fc00000000000 */
.L_x_1:


//--------------------- .nv.global.init           --------------------------
	.section	.nv.global.init,"aw",@progbits
.nv.global.init:
	.type		_$_str,@object
	.size		_$_str,(_$_str_$_2 - _$_str)
_$_str:
        /*0000*/ 	.byte	0x5f, 0x5f, 0x43, 0x55, 0x44, 0x41, 0x5f, 0x46, 0x54, 0x5a, 0x00
	.type		_$_str_$_2,@object
	.size		_$_str_$_2,(.L_1 - _$_str_$_2)
_$_str_$_2:
        /*000b*/ 	.byte	0x5f, 0x5f, 0x43, 0x55, 0x44, 0x41, 0x5f, 0x50, 0x52, 0x45, 0x43, 0x5f, 0x53, 0x51, 0x52, 0x54
        /*001b*/ 	.byte	0x00
.L_1:


//--------------------- .nv.constant0.triton_poi_fused__native_batch_norm_legit_no_training_leaky_relu_2 --------------------------
	.section	.nv.constant0.triton_poi_fused__native_batch_norm_legit_no_training_leaky_relu_2,"a",@progbits
	.sectionflags	@""
	.align	4
.nv.constant0.triton_poi_fused__native_batch_norm_legit_no_training_leaky_relu_2:
	.zero		580
